//
// Generated by NVIDIA NVVM Compiler
//
// Compiler Build ID: CL-36424714
// Cuda compilation tools, release 13.0, V13.0.88
// Based on NVVM 20.0.0
//

.version 9.0
.target sm_100
.address_size 64

	// .globl	_Z16summation_kerneliPf

.visible .entry _Z16summation_kerneliPf(
	.param .u32 _Z16summation_kerneliPf_param_0,
	.param .u64 .ptr .align 1 _Z16summation_kerneliPf_param_1
)
{
	.reg .pred 	%p<13>;
	.reg .b32 	%r<65>;
	.reg .b32 	%f<38>;
	.reg .b64 	%rd<5>;
	.reg .b64 	%fd<42>;

	ld.param.u32 	%r26, [_Z16summation_kerneliPf_param_0];
	ld.param.u64 	%rd1, [_Z16summation_kerneliPf_param_1];
	mov.u32 	%r27, %ctaid.x;
	mov.u32 	%r28, %ntid.x;
	mov.u32 	%r29, %tid.x;
	mad.lo.s32 	%r1, %r27, %r28, %r29;
	mov.u32 	%r30, %nctaid.x;
	mul.lo.s32 	%r31, %r28, %r30;
	div.u32 	%r2, %r26, %r31;
	and.b32  	%r32, %r1, 1;
	setp.eq.b32 	%p1, %r32, 1;
	not.pred 	%p2, %p1;
	mov.f32 	%f37, 0f00000000;
	@%p2 bra 	$L__BB0_7;
	shl.b32 	%r33, %r2, 1;
	mul.lo.s32 	%r3, %r33, %r1;
	sub.s32 	%r4, %r3, %r33;
	setp.lt.s32 	%p3, %r2, 0;
	@%p3 bra 	$L__BB0_13;
	add.s32 	%r59, %r3, 1;
	add.s32 	%r34, %r3, -1;
	min.s32 	%r35, %r4, %r34;
	sub.s32 	%r6, %r3, %r35;
	and.b32  	%r36, %r6, 6;
	setp.eq.s32 	%p4, %r36, 6;
	mov.f32 	%f37, 0f00000000;
	@%p4 bra 	$L__BB0_5;
	shr.u32 	%r37, %r6, 1;
	add.s32 	%r38, %r37, 1;
	and.b32  	%r39, %r38, 3;
	neg.s32 	%r57, %r39;
	mov.f32 	%f37, 0f00000000;
$L__BB0_4:
	.pragma "nounroll";
	cvt.f64.f32 	%fd1, %f37;
	add.s32 	%r40, %r59, 1;
	cvt.rn.f64.s32 	%fd2, %r40;
	rcp.rn.f64 	%fd3, %fd2;
	neg.f64 	%fd4, %fd3;
	add.f64 	%fd5, %fd1, %fd4;
	cvt.rn.f32.f64 	%f37, %fd5;
	add.s32 	%r59, %r59, -2;
	add.s32 	%r57, %r57, 1;
	setp.ne.s32 	%p5, %r57, 0;
	@%p5 bra 	$L__BB0_4;
$L__BB0_5:
	setp.lt.u32 	%p6, %r6, 6;
	@%p6 bra 	$L__BB0_13;
$L__BB0_6:
	cvt.f64.f32 	%fd6, %f37;
	add.s32 	%r41, %r59, 1;
	cvt.rn.f64.s32 	%fd7, %r41;
	rcp.rn.f64 	%fd8, %fd7;
	sub.f64 	%fd9, %fd6, %fd8;
	cvt.rn.f32.f64 	%f18, %fd9;
	cvt.f64.f32 	%fd10, %f18;
	add.s32 	%r42, %r59, -1;
	cvt.rn.f64.s32 	%fd11, %r42;
	rcp.rn.f64 	%fd12, %fd11;
	sub.f64 	%fd13, %fd10, %fd12;
	cvt.rn.f32.f64 	%f19, %fd13;
	cvt.f64.f32 	%fd14, %f19;
	add.s32 	%r43, %r59, -3;
	cvt.rn.f64.s32 	%fd15, %r43;
	rcp.rn.f64 	%fd16, %fd15;
	sub.f64 	%fd17, %fd14, %fd16;
	cvt.rn.f32.f64 	%f20, %fd17;
	cvt.f64.f32 	%fd18, %f20;
	add.s32 	%r44, %r59, -5;
	cvt.rn.f64.s32 	%fd19, %r44;
	rcp.rn.f64 	%fd20, %fd19;
	sub.f64 	%fd21, %fd18, %fd20;
	cvt.rn.f32.f64 	%f37, %fd21;
	add.s32 	%r59, %r59, -8;
	setp.gt.s32 	%p7, %r59, %r4;
	@%p7 bra 	$L__BB0_6;
	bra.uni 	$L__BB0_13;
$L__BB0_7:
	shl.b32 	%r45, %r2, 1;
	mul.lo.s32 	%r16, %r45, %r1;
	add.s32 	%r63, %r16, %r45;
	setp.lt.s32 	%p8, %r2, 0;
	@%p8 bra 	$L__BB0_13;
	add.s32 	%r46, %r63, -1;
	min.s32 	%r47, %r16, %r46;
	sub.s32 	%r17, %r63, %r47;
	and.b32  	%r48, %r17, 6;
	setp.eq.s32 	%p9, %r48, 6;
	mov.f32 	%f37, 0f00000000;
	@%p9 bra 	$L__BB0_11;
	shr.u32 	%r49, %r17, 1;
	add.s32 	%r50, %r49, 1;
	and.b32  	%r51, %r50, 3;
	neg.s32 	%r61, %r51;
	mov.f32 	%f37, 0f00000000;
$L__BB0_10:
	.pragma "nounroll";
	cvt.f64.f32 	%fd22, %f37;
	add.s32 	%r52, %r63, 1;
	cvt.rn.f64.s32 	%fd23, %r52;
	rcp.rn.f64 	%fd24, %fd23;
	add.f64 	%fd25, %fd24, %fd22;
	cvt.rn.f32.f64 	%f37, %fd25;
	add.s32 	%r63, %r63, -2;
	add.s32 	%r61, %r61, 1;
	setp.ne.s32 	%p10, %r61, 0;
	@%p10 bra 	$L__BB0_10;
$L__BB0_11:
	setp.lt.u32 	%p11, %r17, 6;
	@%p11 bra 	$L__BB0_13;
$L__BB0_12:
	cvt.f64.f32 	%fd26, %f37;
	add.s32 	%r53, %r63, 1;
	cvt.rn.f64.s32 	%fd27, %r53;
	rcp.rn.f64 	%fd28, %fd27;
	add.f64 	%fd29, %fd28, %fd26;
	cvt.rn.f32.f64 	%f25, %fd29;
	cvt.f64.f32 	%fd30, %f25;
	add.s32 	%r54, %r63, -1;
	cvt.rn.f64.s32 	%fd31, %r54;
	rcp.rn.f64 	%fd32, %fd31;
	add.f64 	%fd33, %fd32, %fd30;
	cvt.rn.f32.f64 	%f26, %fd33;
	cvt.f64.f32 	%fd34, %f26;
	add.s32 	%r55, %r63, -3;
	cvt.rn.f64.s32 	%fd35, %r55;
	rcp.rn.f64 	%fd36, %fd35;
	add.f64 	%fd37, %fd36, %fd34;
	cvt.rn.f32.f64 	%f27, %fd37;
	cvt.f64.f32 	%fd38, %f27;
	add.s32 	%r56, %r63, -5;
	cvt.rn.f64.s32 	%fd39, %r56;
	rcp.rn.f64 	%fd40, %fd39;
	add.f64 	%fd41, %fd40, %fd38;
	cvt.rn.f32.f64 	%f37, %fd41;
	add.s32 	%r63, %r63, -8;
	setp.ge.s32 	%p12, %r63, %r16;
	@%p12 bra 	$L__BB0_12;
$L__BB0_13:
	cvta.to.global.u64 	%rd2, %rd1;
	mul.wide.s32 	%rd3, %r1, 4;
	add.s64 	%rd4, %rd2, %rd3;
	st.global.f32 	[%rd4], %f37;
	ret;

}


// ===== COMPILED SASS (sm_100) =====

	.target	sm_100

	.elftype	@"ET_EXEC"


//--------------------- .note.nv.tkinfo           --------------------------
	.section	.note.nv.tkinfo,"",@"SHT_NOTE"
	.sectionflags	@"SHF_NOTE_NV_TKINFO"
	.tkinfo
        /*0018*/ 	.word	0x00000002
        /*0030*/ 	.string	""
        /*0030*/ 	.string	"ptxas"
        /*0030*/ 	.string	"Cuda compilation tools, release 13.0, V13.0.88"
        /*0030*/ 	.string	"Build cuda_13.0.r13.0/compiler.36424714_0"
        /*0030*/ 	.string	"-arch sm_100 -m 64 "



//--------------------- .note.nv.cuinfo           --------------------------
	.section	.note.nv.cuinfo,"",@"SHT_NOTE"
	.sectionflags	@"SHF_NOTE_NV_CUINFO"
        /*0018*/ 	.short	0x0002
        /*001a*/ 	.short	0x0064
        /*001c*/ 	.short	0x0082
	.zero		2


//--------------------- .nv.info                  --------------------------
	.section	.nv.info,"",@"SHT_CUDA_INFO"
	.align	4


	//----- nvinfo : EIATTR_REGCOUNT
	.align		4
        /*0000*/ 	.byte	0x04, 0x2f
        /*0002*/ 	.short	(.L_1 - .L_0)
	.align		4
.L_0:
        /*0004*/ 	.word	index@(_Z16summation_kerneliPf)
        /*0008*/ 	.word	0x00000014


	//----- nvinfo : EIATTR_FRAME_SIZE
	.align		4
.L_1:
        /*000c*/ 	.byte	0x04, 0x11
        /*000e*/ 	.short	(.L_3 - .L_2)
	.align		4
.L_2:
        /*0010*/ 	.word	index@($__internal_0_$__cuda_sm20_dblrcp_rn_slowpath_v3)
        /*0014*/ 	.word	0x00000000


	//----- nvinfo : EIATTR_FRAME_SIZE
	.align		4
.L_3:
        /*0018*/ 	.byte	0x04, 0x11
        /*001a*/ 	.short	(.L_5 - .L_4)
	.align		4
.L_4:
        /*001c*/ 	.word	index@(_Z16summation_kerneliPf)
        /*0020*/ 	.word	0x00000000


	//----- nvinfo : EIATTR_MIN_STACK_SIZE
	.align		4
.L_5:
        /*0024*/ 	.byte	0x04, 0x12
        /*0026*/ 	.short	(.L_7 - .L_6)
	.align		4
.L_6:
        /*0028*/ 	.word	index@(_Z16summation_kerneliPf)
        /*002c*/ 	.word	0x00000000
.L_7:


//--------------------- .nv.compat                --------------------------
	.section	.nv.compat,"",@"SHT_CUDA_COMPAT_INFO"
	.align	4
        /*0000*/ 	.byte	0x02, 0x09, 0x00, 0x00, 0x02, 0x02, 0x01, 0x00, 0x02, 0x05, 0x05, 0x00, 0x03, 0x07, 0x01, 0x01
        /*0010*/ 	.byte	0x02, 0x03, 0x00, 0x00, 0x02, 0x06, 0x01, 0x00, 0x04, 0x0b, 0x08, 0x00, 0x01, 0x00, 0x00, 0x00
        /*0020*/ 	.byte	0x00, 0x00, 0x00, 0x00


//--------------------- .nv.info._Z16summation_kerneliPf --------------------------
	.section	.nv.info._Z16summation_kerneliPf,"",@"SHT_CUDA_INFO"
	.sectionflags	@""
	.align	4


	//----- nvinfo : EIATTR_CUDA_API_VERSION
	.align		4
        /*0000*/ 	.byte	0x04, 0x37
        /*0002*/ 	.short	(.L_9 - .L_8)
.L_8:
        /*0004*/ 	.word	0x00000082


	//----- nvinfo : EIATTR_KPARAM_INFO
	.align		4
.L_9:
        /*0008*/ 	.byte	0x04, 0x17
        /*000a*/ 	.short	(.L_11 - .L_10)
.L_10:
        /*000c*/ 	.word	0x00000000
        /*0010*/ 	.short	0x0001
        /*0012*/ 	.short	0x0008
        /*0014*/ 	.byte	0x00, 0xf5, 0x21, 0x00


	//----- nvinfo : EIATTR_KPARAM_INFO
	.align		4
.L_11:
        /*0018*/ 	.byte	0x04, 0x17
        /*001a*/ 	.short	(.L_13 - .L_12)
.L_12:
        /*001c*/ 	.word	0x00000000
        /*0020*/ 	.short	0x0000
        /*0022*/ 	.short	0x0000
        /*0024*/ 	.byte	0x00, 0xf0, 0x11, 0x00


	//----- nvinfo : EIATTR_SPARSE_MMA_MASK
	.align		4
.L_13:
        /*0028*/ 	.byte	0x03, 0x50
        /*002a*/ 	.short	0x0000


	//----- nvinfo : EIATTR_MAXREG_COUNT
	.align		4
        /*002c*/ 	.byte	0x03, 0x1b
        /*002e*/ 	.short	0x00ff


	//----- nvinfo : EIATTR_MERCURY_ISA_VERSION
	.align		4
        /*0030*/ 	.byte	0x03, 0x5f
        /*0032*/ 	.short	0x0101


	//----- nvinfo : EIATTR_VRC_CTA_INIT_COUNT
	.align		4
        /*0034*/ 	.byte	0x02, 0x4a
	.zero		1
	.zero		1


	//----- nvinfo : EIATTR_EXIT_INSTR_OFFSETS
	.align		4
        /*0038*/ 	.byte	0x04, 0x1c
        /*003a*/ 	.short	(.L_15 - .L_14)


	//   ....[0]....
.L_14:
        /*003c*/ 	.word	0x00001280


	//----- nvinfo : EIATTR_CRS_STACK_SIZE
	.align		4
.L_15:
        /*0040*/ 	.byte	0x04, 0x1e
        /*0042*/ 	.short	(.L_17 - .L_16)
.L_16:
        /*0044*/ 	.word	0x00000000


	//----- nvinfo : EIATTR_CBANK_PARAM_SIZE
	.align		4
.L_17:
        /*0048*/ 	.byte	0x03, 0x19
        /*004a*/ 	.short	0x0010


	//----- nvinfo : EIATTR_PARAM_CBANK
	.align		4
        /*004c*/ 	.byte	0x04, 0x0a
        /*004e*/ 	.short	(.L_19 - .L_18)
	.align		4
.L_18:
        /*0050*/ 	.word	index@(.nv.constant0._Z16summation_kerneliPf)
        /*0054*/ 	.short	0x0380
        /*0056*/ 	.short	0x0010


	//----- nvinfo : EIATTR_SW_WAR
	.align		4
.L_19:
        /*0058*/ 	.byte	0x04, 0x36
        /*005a*/ 	.short	(.L_21 - .L_20)
.L_20:
        /*005c*/ 	.word	0x00000008
.L_21:


//--------------------- .nv.callgraph             --------------------------
	.section	.nv.callgraph,"",@"SHT_CUDA_CALLGRAPH"
	.align	4
	.sectionentsize	8
	.align		4
        /*0000*/ 	.word	0x00000000
	.align		4
        /*0004*/ 	.word	0xffffffff
	.align		4
        /*0008*/ 	.word	0x00000000
	.align		4
        /*000c*/ 	.word	0xfffffffe
	.align		4
        /*0010*/ 	.word	0x00000000
	.align		4
        /*0014*/ 	.word	0xfffffffd
	.align		4
        /*0018*/ 	.word	0x00000000
	.align		4
        /*001c*/ 	.word	0xfffffffc


//--------------------- .text._Z16summation_kerneliPf --------------------------
	.section	.text._Z16summation_kerneliPf,"ax",@progbits
	.align	128
        .global         _Z16summation_kerneliPf
        .type           _Z16summation_kerneliPf,@function
        .size           _Z16summation_kerneliPf,(.L_x_38 - _Z16summation_kerneliPf)
        .other          _Z16summation_kerneliPf,@"STO_CUDA_ENTRY STV_DEFAULT"
_Z16summation_kerneliPf:
.text._Z16summation_kerneliPf:
[----:B------:R-:W-:Y:S08]  /*0000*/  LDC R1, c[0x0][0x37c] ;  /* 0x0000df00ff017b82 */ /* 0x000ff00000000800 */
[----:B------:R-:W0:Y:S01]  /*0010*/  LDC R6, c[0x0][0x360] ;  /* 0x0000d800ff067b82 */ /* 0x000e220000000800 */
[----:B------:R-:W0:Y:S01]  /*0020*/  LDCU UR4, c[0x0][0x370] ;  /* 0x00006e00ff0477ac */ /* 0x000e220008000800 */
[----:B------:R-:W1:Y:S01]  /*0030*/  S2R R7, SR_TID.X ;  /* 0x0000000000077919 */ /* 0x000e620000002100 */
[----:B------:R-:W-:Y:S01]  /*0040*/  BSSY.RECONVERGENT B0, `(.L_x_0) ;  /* 0x0000120000007945 */ /* 0x000fe20003800200 */
[----:B0-----:R-:W-:Y:S01]  /*0050*/  IMAD R0, R6, UR4, RZ ;  /* 0x0000000406007c24 */ /* 0x001fe2000f8e02ff */
[----:B------:R-:W0:Y:S03]  /*0060*/  LDCU UR4, c[0x0][0x380] ;  /* 0x00007000ff0477ac */ /* 0x000e260008000800 */
[----:B------:R-:W2:Y:S01]  /*0070*/  I2F.U32.RP R4, R0 ;  /* 0x0000000000047306 */ /* 0x000ea20000209000 */
[----:B------:R-:W-:Y:S01]  /*0080*/  IMAD.MOV R5, RZ, RZ, -R0 ;  /* 0x000000ffff057224 */ /* 0x000fe200078e0a00 */
[----:B------:R-:W-:-:S06]  /*0090*/  ISETP.NE.U32.AND P0, PT, R0, RZ, PT ;  /* 0x000000ff0000720c */ /* 0x000fcc0003f05070 */
[----:B--2---:R-:W2:Y:S02]  /*00a0*/  MUFU.RCP R4, R4 ;  /* 0x0000000400047308 */ /* 0x004ea40000001000 */
[----:B--2---:R-:W-:-:S06]  /*00b0*/  VIADD R2, R4, 0xffffffe ;  /* 0x0ffffffe04027836 */ /* 0x004fcc0000000000 */
[----:B------:R2:W3:Y:S02]  /*00c0*/  F2I.FTZ.U32.TRUNC.NTZ R3, R2 ;  /* 0x0000000200037305 */ /* 0x0004e4000021f000 */
[----:B--2---:R-:W-:Y:S02]  /*00d0*/  IMAD.MOV.U32 R2, RZ, RZ, RZ ;  /* 0x000000ffff027224 */ /* 0x004fe400078e00ff */
[----:B---3--:R-:W-:-:S04]  /*00e0*/  IMAD R5, R5, R3, RZ ;  /* 0x0000000305057224 */ /* 0x008fc800078e02ff */
[----:B------:R-:W-:-:S06]  /*00f0*/  IMAD.HI.U32 R3, R3, R5, R2 ;  /* 0x0000000503037227 */ /* 0x000fcc00078e0002 */
[----:B0-----:R-:W-:-:S04]  /*0100*/  IMAD.HI.U32 R3, R3, UR4, RZ ;  /* 0x0000000403037c27 */ /* 0x001fc8000f8e00ff */
[----:B------:R-:W-:-:S04]  /*0110*/  IMAD.MOV R5, RZ, RZ, -R3 ;  /* 0x000000ffff057224 */ /* 0x000fc800078e0a03 */
[----:B------:R-:W-:Y:S01]  /*0120*/  IMAD R5, R0, R5, UR4 ;  /* 0x0000000400057e24 */ /* 0x000fe2000f8e0205 */
[----:B------:R-:W1:Y:S04]  /*0130*/  S2UR UR4, SR_CTAID.X ;  /* 0x00000000000479c3 */ /* 0x000e680000002500 */
[----:B------:R-:W-:-:S13]  /*0140*/  ISETP.GE.U32.AND P2, PT, R5, R0, PT ;  /* 0x000000000500720c */ /* 0x000fda0003f46070 */
[----:B------:R-:W-:Y:S02]  /*0150*/  @P2 IMAD.IADD R5, R5, 0x1, -R0 ;  /* 0x0000000105052824 */ /* 0x000fe400078e0a00 */
[----:B------:R-:W-:-:S03]  /*0160*/  @P2 VIADD R3, R3, 0x1 ;  /* 0x0000000103032836 */ /* 0x000fc60000000000 */
[----:B------:R-:W-:Y:S01]  /*0170*/  ISETP.GE.U32.AND P1, PT, R5, R0, PT ;  /* 0x000000000500720c */ /* 0x000fe20003f26070 */
[----:B-1----:R-:W-:Y:S01]  /*0180*/  IMAD R2, R6, UR4, R7 ;  /* 0x0000000406027c24 */ /* 0x002fe2000f8e0207 */
[----:B------:R-:W0:Y:S04]  /*0190*/  LDCU.64 UR4, c[0x0][0x358] ;  /* 0x00006b00ff0477ac */ /* 0x000e280008000a00 */
[----:B------:R-:W-:-:S04]  /*01a0*/  LOP3.LUT R4, R2, 0x1, RZ, 0xc0, !PT ;  /* 0x0000000102047812 */ /* 0x000fc800078ec0ff */
[----:B------:R-:W-:-:S03]  /*01b0*/  ISETP.NE.U32.AND P2, PT, R4, 0x1, PT ;  /* 0x000000010400780c */ /* 0x000fc60003f45070 */
[----:B------:R-:W-:Y:S02]  /*01c0*/  @P1 IADD3 R3, PT, PT, R3, 0x1, RZ ;  /* 0x0000000103031810 */ /* 0x000fe40007ffe0ff */
[----:B------:R-:W-:Y:S01]  /*01d0*/  @!P0 LOP3.LUT R3, RZ, R0, RZ, 0x33, !PT ;  /* 0x00000000ff038212 */ /* 0x000fe200078e33ff */
[----:B------:R-:W-:-:S07]  /*01e0*/  IMAD.MOV.U32 R0, RZ, RZ, RZ ;  /* 0x000000ffff007224 */ /* 0x000fce00078e00ff */
[----:B0-----:R-:W-:Y:S05]  /*01f0*/  @P2 BRA `(.L_x_1) ;  /* 0x0000000800102947 */ /* 0x001fea0003800000 */
[----:B------:R-:W-:-:S13]  /*0200*/  ISETP.GE.AND P0, PT, R3, RZ, PT ;  /* 0x000000ff0300720c */ /* 0x000fda0003f06270 */
[----:B------:R-:W-:Y:S05]  /*0210*/  @!P0 BRA `(.L_x_2) ;  /* 0x0000001000088947 */ /* 0x000fea0003800000 */
[----:B------:R-:W-:Y:S01]  /*0220*/  IMAD.SHL.U32 R3, R3, 0x2, RZ ;  /* 0x0000000203037824 */ /* 0x000fe200078e00ff */
[----:B------:R-:W-:Y:S03]  /*0230*/  BSSY.RECONVERGENT B2, `(.L_x_3) ;  /* 0x0000026000027945 */ /* 0x000fe60003800200 */
[----:B------:R-:W-:-:S04]  /*0240*/  IMAD R12, R2, R3, RZ ;  /* 0x00000003020c7224 */ /* 0x000fc800078e02ff */
[----:B------:R-:W-:-:S05]  /*0250*/  IMAD.IADD R3, R12, 0x1, -R3 ;  /* 0x000000010c037824 */ /* 0x000fca00078e0a03 */
[----:B------:R-:W-:-:S05]  /*0260*/  VIADDMNMX R5, R12, 0xffffffff, R3, PT ;  /* 0xffffffff0c057846 */ /* 0x000fca0003800103 */
[C---:B------:R-:W-:Y:S02]  /*0270*/  IMAD.IADD R16, R12.reuse, 0x1, -R5 ;  /* 0x000000010c107824 */ /* 0x040fe400078e0a05 */
[----:B------:R-:W-:-:S03]  /*0280*/  VIADD R12, R12, 0x1 ;  /* 0x000000010c0c7836 */ /* 0x000fc60000000000 */
[----:B------:R-:W-:-:S04]  /*0290*/  LOP3.LUT R0, R16, 0x6, RZ, 0xc0, !PT ;  /* 0x0000000610007812 */ /* 0x000fc800078ec0ff */
[----:B------:R-:W-:Y:S01]  /*02a0*/  ISETP.NE.AND P0, PT, R0, 0x6, PT ;  /* 0x000000060000780c */ /* 0x000fe20003f05270 */
[----:B------:R-:W-:-:S12]  /*02b0*/  IMAD.MOV.U32 R0, RZ, RZ, RZ ;  /* 0x000000ffff007224 */ /* 0x000fd800078e00ff */
[----:B------:R-:W-:Y:S05]  /*02c0*/  @!P0 BRA `(.L_x_4) ;  /* 0x0000000000708947 */ /* 0x000fea0003800000 */
[----:B------:R-:W-:-:S04]  /*02d0*/  LEA.HI R0, R16, 0x1, RZ, 0x1f ;  /* 0x0000000110007811 */ /* 0x000fc800078ff8ff */
[----:B------:R-:W-:Y:S01]  /*02e0*/  LOP3.LUT R13, R0, 0x3, RZ, 0xc0, !PT ;  /* 0x00000003000d7812 */ /* 0x000fe200078ec0ff */
[----:B------:R-:W-:-:S04]  /*02f0*/  HFMA2 R0, -RZ, RZ, 0, 0 ;  /* 0x00000000ff007431 */ /* 0x000fc800000001ff */
[----:B------:R-:W-:-:S07]  /*0300*/  IMAD.MOV R13, RZ, RZ, -R13 ;  /* 0x000000ffff0d7224 */ /* 0x000fce00078e0a0d */
.L_x_7:
[----:B------:R-:W-:Y:S01]  /*0310*/  VIADD R8, R12, 0x1 ;  /* 0x000000010c087836 */ /* 0x000fe20000000000 */
[----:B------:R-:W-:Y:S01]  /*0320*/  BSSY.RECONVERGENT B3, `(.L_x_5) ;  /* 0x0000012000037945 */ /* 0x000fe20003800200 */
[----:B------:R-:W-:-:S04]  /*0330*/  VIADD R13, R13, 0x1 ;  /* 0x000000010d0d7836 */ /* 0x000fc80000000000 */
[----:B0-----:R-:W0:Y:S01]  /*0340*/  I2F.F64 R8, R8 ;  /* 0x0000000800087312 */ /* 0x001e220000201c00 */
[----:B------:R-:W-:-:S07]  /*0350*/  ISETP.NE.AND P0, PT, R13, RZ, PT ;  /* 0x000000ff0d00720c */ /* 0x000fce0003f05270 */
[----:B0-----:R-:W0:Y:S01]  /*0360*/  MUFU.RCP64H R7, R9 ;  /* 0x0000000900077308 */ /* 0x001e220000001800 */
[----:B------:R-:W-:-:S05]  /*0370*/  VIADD R6, R9, 0x300402 ;  /* 0x0030040209067836 */ /* 0x000fca0000000000 */
[----:B------:R-:W-:Y:S01]  /*0380*/  FSETP.GEU.AND P1, PT, |R6|, 5.8789094863358348022e-39, PT ;  /* 0x004004020600780b */ /* 0x000fe20003f2e200 */
[----:B0-----:R-:W-:-:S08]  /*0390*/  DFMA R4, -R8, R6, 1 ;  /* 0x3ff000000804742b */ /* 0x001fd00000000106 */
[----:B------:R-:W-:-:S08]  /*03a0*/  DFMA R4, R4, R4, R4 ;  /* 0x000000040404722b */ /* 0x000fd00000000004 */
[----:B------:R-:W-:Y:S02]  /*03b0*/  DFMA R10, R6, R4, R6 ;  /* 0x00000004060a722b */ /* 0x000fe40000000006 */
[----:B-1----:R0:W1:Y:S06]  /*03c0*/  F2F.F64.F32 R4, R0 ;  /* 0x0000000000047310 */ /* 0x00206c0000201800 */
[----:B------:R-:W-:-:S08]  /*03d0*/  DFMA R14, -R8, R10, 1 ;  /* 0x3ff00000080e742b */ /* 0x000fd0000000010a */
[----:B------:R-:W-:Y:S01]  /*03e0*/  DFMA R10, R10, R14, R10 ;  /* 0x0000000e0a0a722b */ /* 0x000fe2000000000a */
[----:B01----:R-:W-:Y:S10]  /*03f0*/  @P1 BRA `(.L_x_6) ;  /* 0x0000000000101947 */ /* 0x003ff40003800000 */
[----:B------:R-:W-:Y:S02]  /*0400*/  LOP3.LUT R6, R9, 0x7fffffff, RZ, 0xc0, !PT ;  /* 0x7fffffff09067812 */ /* 0x000fe400078ec0ff */
[----:B------:R-:W-:-:S03]  /*0410*/  MOV R0, 0x440 ;  /* 0x0000044000007802 */ /* 0x000fc60000000f00 */
[----:B------:R-:W-:-:S07]  /*0420*/  VIADD R6, R6, 0xfff00000 ;  /* 0xfff0000006067836 */ /* 0x000fce0000000000 */
[----:B------:R-:W-:Y:S05]  /*0430*/  CALL.REL.NOINC `($__internal_0_$__cuda_sm20_dblrcp_rn_slowpath_v3) ;  /* 0x0000000c00947944 */ /* 0x000fea0003c00000 */
.L_x_6:
[----:B------:R-:W-:Y:S05]  /*0440*/  BSYNC.RECONVERGENT B3 ;  /* 0x0000000000037941 */ /* 0x000fea0003800200 */
.L_x_5:
[----:B------:R-:W-:Y:S01]  /*0450*/  DADD R4, R4, -R10 ;  /* 0x0000000004047229 */ /* 0x000fe2000000080a */
[----:B------:R-:W-:-:S05]  /*0460*/  VIADD R12, R12, 0xfffffffe ;  /* 0xfffffffe0c0c7836 */ /* 0x000fca0000000000 */
[----:B------:R0:W1:Y:S01]  /*0470*/  F2F.F32.F64 R0, R4 ;  /* 0x0000000400007310 */ /* 0x0000620000301000 */
[----:B------:R-:W-:Y:S05]  /*0480*/  @P0 BRA `(.L_x_7) ;  /* 0xfffffffc00a00947 */ /* 0x000fea000383ffff */
.L_x_4:
[----:B------:R-:W-:Y:S05]  /*0490*/  BSYNC.RECONVERGENT B2 ;  /* 0x0000000000027941 */ /* 0x000fea0003800200 */
.L_x_3:
[----:B------:R-:W-:Y:S01]  /*04a0*/  ISETP.GE.U32.AND P0, PT, R16, 0x6, PT ;  /* 0x000000061000780c */ /* 0x000fe20003f06070 */
[----:B------:R-:W-:-:S12]  /*04b0*/  BSSY.RECONVERGENT B2, `(.L_x_8) ;  /* 0x0000057000027945 */ /* 0x000fd80003800200 */
[----:B------:R-:W-:Y:S05]  /*04c0*/  @!P0 BRA `(.L_x_9) ;  /* 0x0000000400548947 */ /* 0x000fea0003800000 */
.L_x_18:
[----:B------:R-:W-:Y:S01]  /*04d0*/  IADD3 R14, PT, PT, R12, 0x1, RZ ;  /* 0x000000010c0e7810 */ /* 0x000fe20007ffe0ff */
[----:B------:R-:W-:Y:S05]  /*04e0*/  BSSY.RECONVERGENT B3, `(.L_x_10) ;  /* 0x0000012000037945 */ /* 0x000fea0003800200 */
[----:B------:R-:W2:Y:S08]  /*04f0*/  I2F.F64 R14, R14 ;  /* 0x0000000e000e7312 */ /* 0x000eb00000201c00 */
[----:B--2---:R-:W0:Y:S01]  /*0500*/  MUFU.RCP64H R7, R15 ;  /* 0x0000000f00077308 */ /* 0x004e220000001800 */
[----:B------:R-:W-:-:S05]  /*0510*/  VIADD R6, R15, 0x300402 ;  /* 0x003004020f067836 */ /* 0x000fca0000000000 */
[----:B------:R-:W-:Y:S01]  /*0520*/  FSETP.GEU.AND P0, PT, |R6|, 5.8789094863358348022e-39, PT ;  /* 0x004004020600780b */ /* 0x000fe20003f0e200 */
[----:B0-----:R-:W-:-:S08]  /*0530*/  DFMA R4, -R14, R6, 1 ;  /* 0x3ff000000e04742b */ /* 0x001fd00000000106 */
[----:B------:R-:W-:-:S08]  /*0540*/  DFMA R4, R4, R4, R4 ;  /* 0x000000040404722b */ /* 0x000fd00000000004 */
[----:B------:R-:W-:Y:S02]  /*0550*/  DFMA R8, R6, R4, R6 ;  /* 0x000000040608722b */ /* 0x000fe40000000006 */
[----:B-1-3--:R0:W1:Y:S06]  /*0560*/  F2F.F64.F32 R4, R0 ;  /* 0x0000000000047310 */ /* 0x00a06c0000201800 */
[----:B------:R-:W-:-:S08]  /*0570*/  DFMA R10, -R14, R8, 1 ;  /* 0x3ff000000e0a742b */ /* 0x000fd00000000108 */
[----:B------:R-:W-:Y:S01]  /*0580*/  DFMA R10, R8, R10, R8 ;  /* 0x0000000a080a722b */ /* 0x000fe20000000008 */
[----:B01----:R-:W-:Y:S10]  /*0590*/  @P0 BRA `(.L_x_11) ;  /* 0x0000000000180947 */ /* 0x003ff40003800000 */
[----:B------:R-:W-:Y:S01]  /*05a0*/  LOP3.LUT R6, R15, 0x7fffffff, RZ, 0xc0, !PT ;  /* 0x7fffffff0f067812 */ /* 0x000fe200078ec0ff */
[----:B------:R-:W-:Y:S01]  /*05b0*/  IMAD.MOV.U32 R8, RZ, RZ, R14 ;  /* 0x000000ffff087224 */ /* 0x000fe200078e000e */
[----:B------:R-:W-:Y:S01]  /*05c0*/  MOV R0, 0x600 ;  /* 0x0000060000007802 */ /* 0x000fe20000000f00 */
[----:B------:R-:W-:Y:S02]  /*05d0*/  IMAD.MOV.U32 R9, RZ, RZ, R15 ;  /* 0x000000ffff097224 */ /* 0x000fe400078e000f */
[----:B------:R-:W-:-:S07]  /*05e0*/  VIADD R6, R6, 0xfff00000 ;  /* 0xfff0000006067836 */ /* 0x000fce0000000000 */
[----:B------:R-:W-:Y:S05]  /*05f0*/  CALL.REL.NOINC `($__internal_0_$__cuda_sm20_dblrcp_rn_slowpath_v3) ;  /* 0x0000000c00247944 */ /* 0x000fea0003c00000 */
.L_x_11:
[----:B------:R-:W-:Y:S05]  /*0600*/  BSYNC.RECONVERGENT B3 ;  /* 0x0000000000037941 */ /* 0x000fea0003800200 */
.L_x_10:
[----:B------:R-:W-:Y:S01]  /*0610*/  VIADD R8, R12, 0xffffffff ;  /* 0xffffffff0c087836 */ /* 0x000fe20000000000 */
[----:B------:R-:W-:Y:S01]  /*0620*/  DADD R10, R4, -R10 ;  /* 0x00000000040a7229 */ /* 0x000fe2000000080a */
[----:B------:R-:W-:Y:S04]  /*0630*/  BSSY.RECONVERGENT B3, `(.L_x_12) ;  /* 0x0000011000037945 */ /* 0x000fe80003800200 */
[----:B------:R-:W0:Y:S08]  /*0640*/  I2F.F64 R8, R8 ;  /* 0x0000000800087312 */ /* 0x000e300000201c00 */
[----:B------:R-:W1:Y:S01]  /*0650*/  F2F.F32.F64 R4, R10 ;  /* 0x0000000a00047310 */ /* 0x000e620000301000 */
[----:B0-----:R-:W-:-:S07]  /*0660*/  VIADD R6, R9, 0x300402 ;  /* 0x0030040209067836 */ /* 0x001fce0000000000 */
[----:B------:R-:W0:Y:S01]  /*0670*/  MUFU.RCP64H R7, R9 ;  /* 0x0000000900077308 */ /* 0x000e220000001800 */
[----:B------:R-:W-:-:S07]  /*0680*/  FSETP.GEU.AND P0, PT, |R6|, 5.8789094863358348022e-39, PT ;  /* 0x004004020600780b */ /* 0x000fce0003f0e200 */
[----:B-1----:R-:W1:Y:S01]  /*0690*/  F2F.F64.F32 R4, R4 ;  /* 0x0000000400047310 */ /* 0x002e620000201800 */
[----:B0-----:R-:W-:-:S08]  /*06a0*/  DFMA R14, -R8, R6, 1 ;  /* 0x3ff00000080e742b */ /* 0x001fd00000000106 */
[----:B------:R-:W-:-:S08]  /*06b0*/  DFMA R14, R14, R14, R14 ;  /* 0x0000000e0e0e722b */ /* 0x000fd0000000000e */
[----:B------:R-:W-:-:S08]  /*06c0*/  DFMA R14, R6, R14, R6 ;  /* 0x0000000e060e722b */ /* 0x000fd00000000006 */
[----:B------:R-:W-:-:S08]  /*06d0*/  DFMA R16, -R8, R14, 1 ;  /* 0x3ff000000810742b */ /* 0x000fd0000000010e */
[----:B------:R-:W-:Y:S01]  /*06e0*/  DFMA R10, R14, R16, R14 ;  /* 0x000000100e0a722b */ /* 0x000fe2000000000e */
[----:B-1----:R-:W-:Y:S10]  /*06f0*/  @P0 BRA `(.L_x_13) ;  /* 0x0000000000100947 */ /* 0x002ff40003800000 */
[----:B------:R-:W-:Y:S02]  /*0700*/  LOP3.LUT R6, R9, 0x7fffffff, RZ, 0xc0, !PT ;  /* 0x7fffffff09067812 */ /* 0x000fe400078ec0ff */
[----:B------:R-:W-:Y:S02]  /*0710*/  MOV R0, 0x740 ;  /* 0x0000074000007802 */ /* 0x000fe40000000f00 */
[----:B------:R-:W-:-:S07]  /*0720*/  IADD3 R6, PT, PT, R6, -0x100000, RZ ;  /* 0xfff0000006067810 */ /* 0x000fce0007ffe0ff */
[----:B------:R-:W-:Y:S05]  /*0730*/  CALL.REL.NOINC `($__internal_0_$__cuda_sm20_dblrcp_rn_slowpath_v3) ;  /* 0x0000000800d47944 */ /* 0x000fea0003c00000 */
.L_x_13:
[----:B------:R-:W-:Y:S05]  /*0740*/  BSYNC.RECONVERGENT B3 ;  /* 0x0000000000037941 */ /* 0x000fea0003800200 */
.L_x_12:
        /* <DEDUP_REMOVED lines=16> */
[----:B------:R-:W-:-:S03]  /*0850*/  MOV R0, 0x880 ;  /* 0x0000088000007802 */ /* 0x000fc60000000f00 */
[----:B------:R-:W-:-:S07]  /*0860*/  VIADD R6, R6, 0xfff00000 ;  /* 0xfff0000006067836 */ /* 0x000fce0000000000 */
[----:B------:R-:W-:Y:S05]  /*0870*/  CALL.REL.NOINC `($__internal_0_$__cuda_sm20_dblrcp_rn_slowpath_v3) ;  /* 0x0000000800847944 */ /* 0x000fea0003c00000 */
.L_x_15:
[----:B------:R-:W-:Y:S05]  /*0880*/  BSYNC.RECONVERGENT B3 ;  /* 0x0000000000037941 */ /* 0x000fea0003800200 */
.L_x_14:
        /* <DEDUP_REMOVED lines=19> */
.L_x_17:
[----:B------:R-:W-:Y:S05]  /*09c0*/  BSYNC.RECONVERGENT B3 ;  /* 0x0000000000037941 */ /* 0x000fea0003800200 */
.L_x_16:
[----:B------:R-:W-:Y:S01]  /*09d0*/  VIADD R12, R12, 0xfffffff8 ;  /* 0xfffffff80c0c7836 */ /* 0x000fe20000000000 */
[----:B------:R-:W-:-:S04]  /*09e0*/  DADD R4, R4, -R10 ;  /* 0x0000000004047229 */ /* 0x000fc8000000080a */
[----:B------:R-:W-:Y:S02]  /*09f0*/  ISETP.GT.AND P0, PT, R12, R3, PT ;  /* 0x000000030c00720c */ /* 0x000fe40003f04270 */
[----:B------:R2:W3:Y:S11]  /*0a00*/  F2F.F32.F64 R0, R4 ;  /* 0x0000000400007310 */ /* 0x0004f60000301000 */
[----:B--2---:R-:W-:Y:S05]  /*0a10*/  @P0 BRA `(.L_x_18) ;  /* 0xfffffff800ac0947 */ /* 0x004fea000383ffff */
.L_x_9:
[----:B------:R-:W-:Y:S05]  /*0a20*/  BSYNC.RECONVERGENT B2 ;  /* 0x0000000000027941 */ /* 0x000fea0003800200 */
.L_x_8:
[----:B------:R-:W-:Y:S05]  /*0a30*/  BRA `(.L_x_2) ;  /* 0x0000000800007947 */ /* 0x000fea0003800000 */
.L_x_1:
[----:B------:R-:W-:-:S13]  /*0a40*/  ISETP.GE.AND P0, PT, R3, RZ, PT ;  /* 0x000000ff0300720c */ /* 0x000fda0003f06270 */
[----:B------:R-:W-:Y:S05]  /*0a50*/  @!P0 BRA `(.L_x_2) ;  /* 0x0000000400f88947 */ /* 0x000fea0003800000 */
[----:B------:R-:W-:Y:S01]  /*0a60*/  IMAD.SHL.U32 R3, R3, 0x2, RZ ;  /* 0x0000000203037824 */ /* 0x000fe200078e00ff */
[----:B------:R-:W-:Y:S03]  /*0a70*/  BSSY.RECONVERGENT B2, `(.L_x_19) ;  /* 0x0000025000027945 */ /* 0x000fe60003800200 */
[----:B------:R-:W-:-:S04]  /*0a80*/  IMAD R4, R2, R3, RZ ;  /* 0x0000000302047224 */ /* 0x000fc800078e02ff */
[----:B------:R-:W-:-:S05]  /*0a90*/  IMAD.IADD R3, R3, 0x1, R4 ;  /* 0x0000000103037824 */ /* 0x000fca00078e0204 */
[----:B------:R-:W-:-:S05]  /*0aa0*/  VIADDMNMX R0, R3, 0xffffffff, R4, PT ;  /* 0xffffffff03007846 */ /* 0x000fca0003800104 */
[----:B------:R-:W-:-:S05]  /*0ab0*/  IMAD.IADD R5, R3, 0x1, -R0 ;  /* 0x0000000103057824 */ /* 0x000fca00078e0a00 */
[----:B------:R-:W-:-:S04]  /*0ac0*/  LOP3.LUT R0, R5, 0x6, RZ, 0xc0, !PT ;  /* 0x0000000605007812 */ /* 0x000fc800078ec0ff */
[----:B------:R-:W-:Y:S01]  /*0ad0*/  ISETP.NE.AND P0, PT, R0, 0x6, PT ;  /* 0x000000060000780c */ /* 0x000fe20003f05270 */
[----:B------:R-:W-:-:S12]  /*0ae0*/  IMAD.MOV.U32 R0, RZ, RZ, RZ ;  /* 0x000000ffff007224 */ /* 0x000fd800078e00ff */
[----:B------:R-:W-:Y:S05]  /*0af0*/  @!P0 BRA `(.L_x_20) ;  /* 0x0000000000708947 */ /* 0x000fea0003800000 */
[----:B------:R-:W-:-:S04]  /*0b00*/  LEA.HI R0, R5, 0x1, RZ, 0x1f ;  /* 0x0000000105007811 */ /* 0x000fc800078ff8ff */
[----:B------:R-:W-:Y:S02]  /*0b10*/  LOP3.LUT R16, R0, 0x3, RZ, 0xc0, !PT ;  /* 0x0000000300107812 */ /* 0x000fe400078ec0ff */
[----:B------:R-:W-:-:S03]  /*0b20*/  MOV R0, RZ ;  /* 0x000000ff00007202 */ /* 0x000fc60000000f00 */
[----:B------:R-:W-:-:S07]  /*0b30*/  IMAD.MOV R16, RZ, RZ, -R16 ;  /* 0x000000ffff107224 */ /* 0x000fce00078e0a10 */
.L_x_23:
[----:B------:R-:W-:Y:S01]  /*0b40*/  VIADD R8, R3, 0x1 ;  /* 0x0000000103087836 */ /* 0x000fe20000000000 */
[----:B-1----:R-:W-:Y:S01]  /*0b50*/  F2F.F64.F32 R12, R0 ;  /* 0x00000000000c7310 */ /* 0x002fe20000201800 */
[----:B------:R-:W-:Y:S01]  /*0b60*/  VIADD R16, R16, 0x1 ;  /* 0x0000000110107836 */ /* 0x000fe20000000000 */
[----:B------:R-:W-:Y:S04]  /*0b70*/  BSSY.RECONVERGENT B3, `(.L_x_21) ;  /* 0x0000010000037945 */ /* 0x000fe80003800200 */
[----:B------:R-:W-:Y:S02]  /*0b80*/  ISETP.NE.AND P0, PT, R16, RZ, PT ;  /* 0x000000ff1000720c */ /* 0x000fe40003f05270 */
[----:B0-----:R-:W0:Y:S08]  /*0b90*/  I2F.F64 R8, R8 ;  /* 0x0000000800087312 */ /* 0x001e300000201c00 */
[----:B0-----:R-:W0:Y:S01]  /*0ba0*/  MUFU.RCP64H R7, R9 ;  /* 0x0000000900077308 */ /* 0x001e220000001800 */
[----:B------:R-:W-:-:S05]  /*0bb0*/  VIADD R6, R9, 0x300402 ;  /* 0x0030040209067836 */ /* 0x000fca0000000000 */
[----:B------:R-:W-:Y:S01]  /*0bc0*/  FSETP.GEU.AND P1, PT, |R6|, 5.8789094863358348022e-39, PT ;  /* 0x004004020600780b */ /* 0x000fe20003f2e200 */
[----:B0-----:R-:W-:-:S08]  /*0bd0*/  DFMA R10, -R8, R6, 1 ;  /* 0x3ff00000080a742b */ /* 0x001fd00000000106 */
[----:B------:R-:W-:-:S08]  /*0be0*/  DFMA R10, R10, R10, R10 ;  /* 0x0000000a0a0a722b */ /* 0x000fd0000000000a */
[----:B------:R-:W-:-:S08]  /*0bf0*/  DFMA R10, R6, R10, R6 ;  /* 0x0000000a060a722b */ /* 0x000fd00000000006 */
[----:B------:R-:W-:-:S08]  /*0c00*/  DFMA R14, -R8, R10, 1 ;  /* 0x3ff00000080e742b */ /* 0x000fd0000000010a */
[----:B------:R-:W-:Y:S01]  /*0c10*/  DFMA R10, R10, R14, R10 ;  /* 0x0000000e0a0a722b */ /* 0x000fe2000000000a */
[----:B------:R-:W-:Y:S10]  /*0c20*/  @P1 BRA `(.L_x_22) ;  /* 0x0000000000101947 */ /* 0x000ff40003800000 */
[----:B------:R-:W-:Y:S02]  /*0c30*/  LOP3.LUT R6, R9, 0x7fffffff, RZ, 0xc0, !PT ;  /* 0x7fffffff09067812 */ /* 0x000fe400078ec0ff */
[----:B------:R-:W-:-:S03]  /*0c40*/  MOV R0, 0xc70 ;  /* 0x00000c7000007802 */ /* 0x000fc60000000f00 */
[----:B------:R-:W-:-:S07]  /*0c50*/  VIADD R6, R6, 0xfff00000 ;  /* 0xfff0000006067836 */ /* 0x000fce0000000000 */
[----:B------:R-:W-:Y:S05]  /*0c60*/  CALL.REL.NOINC `($__internal_0_$__cuda_sm20_dblrcp_rn_slowpath_v3) ;  /* 0x0000000400887944 */ /* 0x000fea0003c00000 */
.L_x_22:
[----:B------:R-:W-:Y:S05]  /*0c70*/  BSYNC.RECONVERGENT B3 ;  /* 0x0000000000037941 */ /* 0x000fea0003800200 */
.L_x_21:
[----:B------:R-:W-:Y:S01]  /*0c80*/  DADD R10, R12, R10 ;  /* 0x000000000c0a7229 */ /* 0x000fe2000000000a */
[----:B------:R-:W-:-:S05]  /*0c90*/  IADD3 R3, PT, PT, R3, -0x2, RZ ;  /* 0xfffffffe03037810 */ /* 0x000fca0007ffe0ff */
[----:B------:R0:W1:Y:S01]  /*0ca0*/  F2F.F32.F64 R0, R10 ;  /* 0x0000000a00007310 */ /* 0x0000620000301000 */
[----:B------:R-:W-:Y:S05]  /*0cb0*/  @P0 BRA `(.L_x_23) ;  /* 0xfffffffc00a00947 */ /* 0x000fea000383ffff */
.L_x_20:
[----:B------:R-:W-:Y:S05]  /*0cc0*/  BSYNC.RECONVERGENT B2 ;  /* 0x0000000000027941 */ /* 0x000fea0003800200 */
.L_x_19:
[----:B------:R-:W-:-:S13]  /*0cd0*/  ISETP.GE.U32.AND P0, PT, R5, 0x6, PT ;  /* 0x000000060500780c */ /* 0x000fda0003f06070 */
[----:B------:R-:W-:Y:S05]  /*0ce0*/  @!P0 BRA `(.L_x_2) ;  /* 0x0000000400548947 */ /* 0x000fea0003800000 */
.L_x_32:
[----:B------:R-:W-:Y:S01]  /*0cf0*/  VIADD R14, R3, 0x1 ;  /* 0x00000001030e7836 */ /* 0x000fe20000000000 */
[----:B-1--4-:R-:W-:Y:S01]  /*0d00*/  F2F.F64.F32 R12, R0 ;  /* 0x00000000000c7310 */ /* 0x012fe20000201800 */
[----:B------:R-:W-:Y:S07]  /*0d10*/  BSSY.RECONVERGENT B2, `(.L_x_24) ;  /* 0x0000011000027945 */ /* 0x000fee0003800200 */
[----:B------:R-:W1:Y:S08]  /*0d20*/  I2F.F64 R14, R14 ;  /* 0x0000000e000e7312 */ /* 0x000e700000201c00 */
[----:B-1----:R-:W1:Y:S01]  /*0d30*/  MUFU.RCP64H R7, R15 ;  /* 0x0000000f00077308 */ /* 0x002e620000001800 */
[----:B------:R-:W-:-:S05]  /*0d40*/  VIADD R6, R15, 0x300402 ;  /* 0x003004020f067836 */ /* 0x000fca0000000000 */
[----:B------:R-:W-:Y:S01]  /*0d50*/  FSETP.GEU.AND P0, PT, |R6|, 5.8789094863358348022e-39, PT ;  /* 0x004004020600780b */ /* 0x000fe20003f0e200 */
[----:B-1----:R-:W-:-:S08]  /*0d60*/  DFMA R8, -R14, R6, 1 ;  /* 0x3ff000000e08742b */ /* 0x002fd00000000106 */
[----:B------:R-:W-:-:S08]  /*0d70*/  DFMA R8, R8, R8, R8 ;  /* 0x000000080808722b */ /* 0x000fd00000000008 */
[----:B------:R-:W-:-:S08]  /*0d80*/  DFMA R8, R6, R8, R6 ;  /* 0x000000080608722b */ /* 0x000fd00000000006 */
[----:B0-----:R-:W-:-:S08]  /*0d90*/  DFMA R10, -R14, R8, 1 ;  /* 0x3ff000000e0a742b */ /* 0x001fd00000000108 */
[----:B------:R-:W-:Y:S01]  /*0da0*/  DFMA R10, R8, R10, R8 ;  /* 0x0000000a080a722b */ /* 0x000fe20000000008 */
[----:B------:R-:W-:Y:S10]  /*0db0*/  @P0 BRA `(.L_x_25) ;  /* 0x0000000000180947 */ /* 0x000ff40003800000 */
[----:B------:R-:W-:Y:S01]  /*0dc0*/  LOP3.LUT R6, R15, 0x7fffffff, RZ, 0xc0, !PT ;  /* 0x7fffffff0f067812 */ /* 0x000fe200078ec0ff */
[----:B------:R-:W-:Y:S01]  /*0dd0*/  IMAD.MOV.U32 R8, RZ, RZ, R14 ;  /* 0x000000ffff087224 */ /* 0x000fe200078e000e */
[----:B------:R-:W-:Y:S01]  /*0de0*/  MOV R0, 0xe20 ;  /* 0x00000e2000007802 */ /* 0x000fe20000000f00 */
[----:B------:R-:W-:Y:S02]  /*0df0*/  IMAD.MOV.U32 R9, RZ, RZ, R15 ;  /* 0x000000ffff097224 */ /* 0x000fe400078e000f */
[----:B------:R-:W-:-:S07]  /*0e00*/  VIADD R6, R6, 0xfff00000 ;  /* 0xfff0000006067836 */ /* 0x000fce0000000000 */
[----:B------:R-:W-:Y:S05]  /*0e10*/  CALL.REL.NOINC `($__internal_0_$__cuda_sm20_dblrcp_rn_slowpath_v3) ;  /* 0x00000004001c7944 */ /* 0x000fea0003c00000 */
.L_x_25:
[----:B------:R-:W-:Y:S05]  /*0e20*/  BSYNC.RECONVERGENT B2 ;  /* 0x0000000000027941 */ /* 0x000fea0003800200 */
.L_x_24:
[----:B------:R-:W-:Y:S01]  /*0e30*/  IADD3 R8, PT, PT, R3, -0x1, RZ ;  /* 0xffffffff03087810 */ /* 0x000fe20007ffe0ff */
[----:B------:R-:W-:Y:S01]  /*0e40*/  DADD R10, R12, R10 ;  /* 0x000000000c0a7229 */ /* 0x000fe2000000000a */
        /* <DEDUP_REMOVED lines=17> */
.L_x_27:
[----:B------:R-:W-:Y:S05]  /*0f60*/  BSYNC.RECONVERGENT B2 ;  /* 0x0000000000027941 */ /* 0x000fea0003800200 */
.L_x_26:
[----:B------:R-:W-:Y:S01]  /*0f70*/  VIADD R8, R3, 0xfffffffd ;  /* 0xfffffffd03087836 */ /* 0x000fe20000000000 */
        /* <DEDUP_REMOVED lines=18> */
.L_x_29:
[----:B------:R-:W-:Y:S05]  /*10a0*/  BSYNC.RECONVERGENT B2 ;  /* 0x0000000000027941 */ /* 0x000fea0003800200 */
.L_x_28:
        /* <DEDUP_REMOVED lines=19> */
.L_x_31:
[----:B------:R-:W-:Y:S05]  /*11e0*/  BSYNC.RECONVERGENT B2 ;  /* 0x0000000000027941 */ /* 0x000fea0003800200 */
.L_x_30:
[----:B------:R-:W-:Y:S01]  /*11f0*/  VIADD R3, R3, 0xfffffff8 ;  /* 0xfffffff803037836 */ /* 0x000fe20000000000 */
[----:B------:R-:W-:-:S04]  /*1200*/  DADD R10, R12, R10 ;  /* 0x000000000c0a7229 */ /* 0x000fc8000000000a */
[----:B------:R-:W-:Y:S02]  /*1210*/  ISETP.GE.AND P0, PT, R3, R4, PT ;  /* 0x000000040300720c */ /* 0x000fe40003f06270 */
[----:B------:R2:W4:Y:S11]  /*1220*/  F2F.F32.F64 R0, R10 ;  /* 0x0000000a00007310 */ /* 0x0005360000301000 */
[----:B--2---:R-:W-:Y:S05]  /*1230*/  @P0 BRA `(.L_x_32) ;  /* 0xfffffff800ac0947 */ /* 0x004fea000383ffff */
.L_x_2:
[----:B------:R-:W-:Y:S05]  /*1240*/  BSYNC.RECONVERGENT B0 ;  /* 0x0000000000007941 */ /* 0x000fea0003800200 */
.L_x_0:
[----:B0-----:R-:W0:Y:S02]  /*1250*/  LDC.64 R4, c[0x0][0x388] ;  /* 0x0000e200ff047b82 */ /* 0x001e240000000a00 */
[----:B0-----:R-:W-:-:S05]  /*1260*/  IMAD.WIDE R2, R2, 0x4, R4 ;  /* 0x0000000402027825 */ /* 0x001fca00078e0204 */
[----:B-1-34-:R-:W-:Y:S01]  /*1270*/  STG.E desc[UR4][R2.64], R0 ;  /* 0x0000000002007986 */ /* 0x01afe2000c101904 */
[----:B------:R-:W-:Y:S05]  /*1280*/  EXIT ;  /* 0x000000000000794d */ /* 0x000fea0003800000 */
        .weak           $__internal_0_$__cuda_sm20_dblrcp_rn_slowpath_v3
        .type           $__internal_0_$__cuda_sm20_dblrcp_rn_slowpath_v3,@function
        .size           $__internal_0_$__cuda_sm20_dblrcp_rn_slowpath_v3,(.L_x_38 - $__internal_0_$__cuda_sm20_dblrcp_rn_slowpath_v3)
$__internal_0_$__cuda_sm20_dblrcp_rn_slowpath_v3:
[----:B------:R-:W-:Y:S01]  /*1290*/  DSETP.GTU.AND P1, PT, |R8|, +INF , PT ;  /* 0x7ff000000800742a */ /* 0x000fe20003f2c200 */
[----:B------:R-:W-:-:S13]  /*12a0*/  BSSY.RECONVERGENT B1, `(.L_x_33) ;  /* 0x0000022000017945 */ /* 0x000fda0003800200 */
[----:B------:R-:W-:Y:S05]  /*12b0*/  @P1 BRA `(.L_x_34) ;  /* 0x0000000000781947 */ /* 0x000fea0003800000 */
[----:B------:R-:W-:-:S05]  /*12c0*/  LOP3.LUT R7, R9, 0x7fffffff, RZ, 0xc0, !PT ;  /* 0x7fffffff09077812 */ /* 0x000fca00078ec0ff */
[----:B------:R-:W-:-:S05]  /*12d0*/  VIADD R10, R7, 0xffffffff ;  /* 0xffffffff070a7836 */ /* 0x000fca0000000000 */
[----:B------:R-:W-:-:S13]  /*12e0*/  ISETP.GE.U32.AND P1, PT, R10, 0x7fefffff, PT ;  /* 0x7fefffff0a00780c */ /* 0x000fda0003f26070 */
[----:B------:R-:W-:Y:S01]  /*12f0*/  @P1 LOP3.LUT R11, R9, 0x7ff00000, RZ, 0x3c, !PT ;  /* 0x7ff00000090b1812 */ /* 0x000fe200078e3cff */
[----:B------:R-:W-:Y:S01]  /*1300*/  @P1 IMAD.MOV.U32 R10, RZ, RZ, RZ ;  /* 0x000000ffff0a1224 */ /* 0x000fe200078e00ff */
[----:B------:R-:W-:Y:S06]  /*1310*/  @P1 BRA `(.L_x_35) ;  /* 0x0000000000681947 */ /* 0x000fec0003800000 */
[----:B------:R-:W-:-:S13]  /*1320*/  ISETP.GE.U32.AND P1, PT, R7, 0x1000001, PT ;  /* 0x010000010700780c */ /* 0x000fda0003f26070 */
[----:B------:R-:W-:Y:S05]  /*1330*/  @!P1 BRA `(.L_x_36) ;  /* 0x0000000000349947 */ /* 0x000fea0003800000 */
[----:B------:R-:W-:Y:S01]  /*1340*/  IADD3 R11, PT, PT, R9, -0x3fe00000, RZ ;  /* 0xc0200000090b7810 */ /* 0x000fe20007ffe0ff */
[----:B------:R-:W-:-:S03]  /*1350*/  IMAD.MOV.U32 R10, RZ, RZ, R8 ;  /* 0x000000ffff0a7224 */ /* 0x000fc600078e0008 */
[----:B------:R-:W0:Y:S03]  /*1360*/  MUFU.RCP64H R7, R11 ;  /* 0x0000000b00077308 */ /* 0x000e260000001800 */
[----:B0-----:R-:W-:-:S08]  /*1370*/  DFMA R14, -R10, R6, 1 ;  /* 0x3ff000000a0e742b */ /* 0x001fd00000000106 */
[----:B------:R-:W-:-:S08]  /*1380*/  DFMA R14, R14, R14, R14 ;  /* 0x0000000e0e0e722b */ /* 0x000fd0000000000e */
[----:B------:R-:W-:-:S08]  /*1390*/  DFMA R14, R6, R14, R6 ;  /* 0x0000000e060e722b */ /* 0x000fd00000000006 */
[----:B------:R-:W-:-:S08]  /*13a0*/  DFMA R6, -R10, R14, 1 ;  /* 0x3ff000000a06742b */ /* 0x000fd0000000010e */
[----:B------:R-:W-:-:S08]  /*13b0*/  DFMA R6, R14, R6, R14 ;  /* 0x000000060e06722b */ /* 0x000fd0000000000e */
[----:B------:R-:W-:-:S08]  /*13c0*/  DMUL R6, R6, 2.2250738585072013831e-308 ;  /* 0x0010000006067828 */ /* 0x000fd00000000000 */
[----:B------:R-:W-:-:S08]  /*13d0*/  DFMA R8, -R8, R6, 1 ;  /* 0x3ff000000808742b */ /* 0x000fd00000000106 */
[----:B------:R-:W-:-:S08]  /*13e0*/  DFMA R8, R8, R8, R8 ;  /* 0x000000080808722b */ /* 0x000fd00000000008 */
[----:B------:R-:W-:Y:S01]  /*13f0*/  DFMA R10, R6, R8, R6 ;  /* 0x00000008060a722b */ /* 0x000fe20000000006 */
[----:B------:R-:W-:Y:S10]  /*1400*/  BRA `(.L_x_35) ;  /* 0x00000000002c7947 */ /* 0x000ff40003800000 */
.L_x_36:
[----:B------:R-:W-:-:S06]  /*1410*/  DMUL R8, R8, 8.11296384146066816958e+31 ;  /* 0x4690000008087828 */ /* 0x000fcc0000000000 */
[----:B------:R-:W0:Y:S02]  /*1420*/  MUFU.RCP64H R7, R9 ;  /* 0x0000000900077308 */ /* 0x000e240000001800 */
[----:B0-----:R-:W-:-:S08]  /*1430*/  DFMA R10, -R8, R6, 1 ;  /* 0x3ff00000080a742b */ /* 0x001fd00000000106 */
[----:B------:R-:W-:-:S08]  /*1440*/  DFMA R10, R10, R10, R10 ;  /* 0x0000000a0a0a722b */ /* 0x000fd0000000000a */
[----:B------:R-:W-:-:S08]  /*1450*/  DFMA R10, R6, R10, R6 ;  /* 0x0000000a060a722b */ /* 0x000fd00000000006 */
[----:B------:R-:W-:-:S08]  /*1460*/  DFMA R6, -R8, R10, 1 ;  /* 0x3ff000000806742b */ /* 0x000fd0000000010a */
[----:B------:R-:W-:-:S08]  /*1470*/  DFMA R6, R10, R6, R10 ;  /* 0x000000060a06722b */ /* 0x000fd0000000000a */
[----:B------:R-:W-:Y:S01]  /*1480*/  DMUL R10, R6, 8.11296384146066816958e+31 ;  /* 0x46900000060a7828 */ /* 0x000fe20000000000 */
[----:B------:R-:W-:Y:S10]  /*1490*/  BRA `(.L_x_35) ;  /* 0x0000000000087947 */ /* 0x000ff40003800000 */
.L_x_34:
[----:B------:R-:W-:Y:S01]  /*14a0*/  LOP3.LUT R11, R9, 0x80000, RZ, 0xfc, !PT ;  /* 0x00080000090b7812 */ /* 0x000fe200078efcff */
[----:B------:R-:W-:-:S07]  /*14b0*/  IMAD.MOV.U32 R10, RZ, RZ, R8 ;  /* 0x000000ffff0a7224 */ /* 0x000fce00078e0008 */
.L_x_35:
[----:B------:R-:W-:Y:S05]  /*14c0*/  BSYNC.RECONVERGENT B1 ;  /* 0x0000000000017941 */ /* 0x000fea0003800200 */
.L_x_33:
[----:B------:R-:W-:Y:S02]  /*14d0*/  IMAD.MOV.U32 R6, RZ, RZ, R0 ;  /* 0x000000ffff067224 */ /* 0x000fe400078e0000 */
[----:B------:R-:W-:-:S04]  /*14e0*/  IMAD.MOV.U32 R7, RZ, RZ, 0x0 ;  /* 0x00000000ff077424 */ /* 0x000fc800078e00ff */
[----:B------:R-:W-:Y:S05]  /*14f0*/  RET.REL.NODEC R6 `(_Z16summation_kerneliPf) ;  /* 0xffffffe806c07950 */ /* 0x000fea0003c3ffff */
.L_x_37:
[----:B------:R-:W-:-:S00]  /*1500*/  BRA `(.L_x_37) ;  /* 0xfffffffc00fc7947 */ /* 0x000fc0000383ffff */
[----:B------:R-:W-:-:S00]  /*1510*/  NOP ;  /* 0x0000000000007918 */ /* 0x000fc00000000000 */
        /* <DEDUP_REMOVED lines=14> */
.L_x_38:


//--------------------- .nv.shared.reserved.0     --------------------------
	.section	.nv.shared.reserved.0,"aw",@nobits
	.weak		__nv_reservedSMEM_offset_0_alias
	.size		__nv_reservedSMEM_offset_0_alias, 0, 64
	.other		__nv_reservedSMEM_offset_0_alias,@"STO_CUDA_RESERVED_SHARED STV_DEFAULT"
__nv_reservedSMEM_offset_0_alias:
	.zero		0
	.zero		64


//--------------------- .nv.constant0._Z16summation_kerneliPf --------------------------
	.section	.nv.constant0._Z16summation_kerneliPf,"a",@progbits
	.sectionflags	@""
	.align	4
.nv.constant0._Z16summation_kerneliPf:
	.zero		912


//--------------------- SYMBOLS --------------------------

	.type		.nv.reservedSmem.offset0,@object
	.size		.nv.reservedSmem.offset0,0x4
